//
// Generated by NVIDIA NVVM Compiler
//
// Compiler Build ID: CL-36424714
// Cuda compilation tools, release 13.0, V13.0.88
// Based on NVVM 20.0.0
//

.version 9.0
.target sm_100
.address_size 64

	// .globl	_Z22fdividef_stress_kernelPfif

.visible .entry _Z22fdividef_stress_kernelPfif(
	.param .u64 .ptr .align 1 _Z22fdividef_stress_kernelPfif_param_0,
	.param .u32 _Z22fdividef_stress_kernelPfif_param_1,
	.param .f32 _Z22fdividef_stress_kernelPfif_param_2
)
{
	.reg .pred 	%p<3>;
	.reg .b32 	%r<10>;
	.reg .b32 	%f<108>;
	.reg .b64 	%rd<5>;

	ld.param.u64 	%rd1, [_Z22fdividef_stress_kernelPfif_param_0];
	ld.param.u32 	%r4, [_Z22fdividef_stress_kernelPfif_param_1];
	ld.param.f32 	%f25, [_Z22fdividef_stress_kernelPfif_param_2];
	mov.u32 	%r5, %ctaid.x;
	mov.u32 	%r6, %ntid.x;
	mov.u32 	%r7, %tid.x;
	mad.lo.s32 	%r1, %r5, %r6, %r7;
	setp.ge.s32 	%p1, %r1, %r4;
	@%p1 bra 	$L__BB0_4;
	cvt.rn.f32.s32 	%f26, %r1;
	mul.f32 	%f27, %f26, 0f38D1B717;
	add.f32 	%f28, %f27, 0f00000000;
	add.f32 	%f107, %f28, 0f3F800000;
	add.f32 	%f29, %f27, 0f3DCCCCCD;
	add.f32 	%f106, %f29, 0f3F800000;
	add.f32 	%f30, %f27, 0f3E4CCCCD;
	add.f32 	%f105, %f30, 0f3F800000;
	add.f32 	%f31, %f27, 0f3E99999A;
	add.f32 	%f104, %f31, 0f3F800000;
	add.f32 	%f32, %f27, 0f3ECCCCCD;
	add.f32 	%f103, %f32, 0f3F800000;
	add.f32 	%f33, %f27, 0f3F000000;
	add.f32 	%f102, %f33, 0f3F800000;
	add.f32 	%f34, %f27, 0f3F19999A;
	add.f32 	%f101, %f34, 0f3F800000;
	add.f32 	%f35, %f27, 0f3F333333;
	add.f32 	%f100, %f35, 0f3F800000;
	mov.b32 	%r9, 0;
$L__BB0_2:
	div.approx.f32 	%f36, %f107, %f25;
	div.approx.f32 	%f37, %f106, %f25;
	div.approx.f32 	%f38, %f105, %f25;
	div.approx.f32 	%f39, %f104, %f25;
	div.approx.f32 	%f40, %f103, %f25;
	div.approx.f32 	%f41, %f102, %f25;
	div.approx.f32 	%f42, %f101, %f25;
	div.approx.f32 	%f43, %f100, %f25;
	div.approx.f32 	%f44, %f36, %f25;
	div.approx.f32 	%f45, %f37, %f25;
	div.approx.f32 	%f46, %f38, %f25;
	div.approx.f32 	%f47, %f39, %f25;
	div.approx.f32 	%f48, %f40, %f25;
	div.approx.f32 	%f49, %f41, %f25;
	div.approx.f32 	%f50, %f42, %f25;
	div.approx.f32 	%f51, %f43, %f25;
	div.approx.f32 	%f52, %f44, %f25;
	div.approx.f32 	%f53, %f45, %f25;
	div.approx.f32 	%f54, %f46, %f25;
	div.approx.f32 	%f55, %f47, %f25;
	div.approx.f32 	%f56, %f48, %f25;
	div.approx.f32 	%f57, %f49, %f25;
	div.approx.f32 	%f58, %f50, %f25;
	div.approx.f32 	%f59, %f51, %f25;
	div.approx.f32 	%f60, %f52, %f25;
	div.approx.f32 	%f61, %f53, %f25;
	div.approx.f32 	%f62, %f54, %f25;
	div.approx.f32 	%f63, %f55, %f25;
	div.approx.f32 	%f64, %f56, %f25;
	div.approx.f32 	%f65, %f57, %f25;
	div.approx.f32 	%f66, %f58, %f25;
	div.approx.f32 	%f67, %f59, %f25;
	div.approx.f32 	%f68, %f60, %f25;
	div.approx.f32 	%f69, %f61, %f25;
	div.approx.f32 	%f70, %f62, %f25;
	div.approx.f32 	%f71, %f63, %f25;
	div.approx.f32 	%f72, %f64, %f25;
	div.approx.f32 	%f73, %f65, %f25;
	div.approx.f32 	%f74, %f66, %f25;
	div.approx.f32 	%f75, %f67, %f25;
	div.approx.f32 	%f76, %f68, %f25;
	div.approx.f32 	%f77, %f69, %f25;
	div.approx.f32 	%f78, %f70, %f25;
	div.approx.f32 	%f79, %f71, %f25;
	div.approx.f32 	%f80, %f72, %f25;
	div.approx.f32 	%f81, %f73, %f25;
	div.approx.f32 	%f82, %f74, %f25;
	div.approx.f32 	%f83, %f75, %f25;
	div.approx.f32 	%f84, %f76, %f25;
	div.approx.f32 	%f85, %f77, %f25;
	div.approx.f32 	%f86, %f78, %f25;
	div.approx.f32 	%f87, %f79, %f25;
	div.approx.f32 	%f88, %f80, %f25;
	div.approx.f32 	%f89, %f81, %f25;
	div.approx.f32 	%f90, %f82, %f25;
	div.approx.f32 	%f91, %f83, %f25;
	div.approx.f32 	%f107, %f84, %f25;
	div.approx.f32 	%f106, %f85, %f25;
	div.approx.f32 	%f105, %f86, %f25;
	div.approx.f32 	%f104, %f87, %f25;
	div.approx.f32 	%f103, %f88, %f25;
	div.approx.f32 	%f102, %f89, %f25;
	div.approx.f32 	%f101, %f90, %f25;
	div.approx.f32 	%f100, %f91, %f25;
	add.s32 	%r9, %r9, 8;
	setp.ne.s32 	%p2, %r9, 1000;
	@%p2 bra 	$L__BB0_2;
	add.f32 	%f92, %f107, 0f00000000;
	add.f32 	%f93, %f92, %f106;
	add.f32 	%f94, %f93, %f105;
	add.f32 	%f95, %f94, %f104;
	add.f32 	%f96, %f95, %f103;
	add.f32 	%f97, %f96, %f102;
	add.f32 	%f98, %f97, %f101;
	add.f32 	%f99, %f98, %f100;
	cvta.to.global.u64 	%rd2, %rd1;
	mul.wide.s32 	%rd3, %r1, 4;
	add.s64 	%rd4, %rd2, %rd3;
	st.global.f32 	[%rd4], %f99;
$L__BB0_4:
	ret;

}


// ===== COMPILED SASS (sm_100) =====

	.target	sm_100

	.elftype	@"ET_EXEC"


//--------------------- .note.nv.tkinfo           --------------------------
	.section	.note.nv.tkinfo,"",@"SHT_NOTE"
	.sectionflags	@"SHF_NOTE_NV_TKINFO"
	.tkinfo
        /*0018*/ 	.word	0x00000002
        /*0030*/ 	.string	""
        /*0030*/ 	.string	"ptxas"
        /*0030*/ 	.string	"Cuda compilation tools, release 13.0, V13.0.88"
        /*0030*/ 	.string	"Build cuda_13.0.r13.0/compiler.36424714_0"
        /*0030*/ 	.string	"-arch sm_100 -m 64 "



//--------------------- .note.nv.cuinfo           --------------------------
	.section	.note.nv.cuinfo,"",@"SHT_NOTE"
	.sectionflags	@"SHF_NOTE_NV_CUINFO"
        /*0018*/ 	.short	0x0002
        /*001a*/ 	.short	0x0064
        /*001c*/ 	.short	0x0082
	.zero		2


//--------------------- .nv.info                  --------------------------
	.section	.nv.info,"",@"SHT_CUDA_INFO"
	.align	4


	//----- nvinfo : EIATTR_REGCOUNT
	.align		4
        /*0000*/ 	.byte	0x04, 0x2f
        /*0002*/ 	.short	(.L_1 - .L_0)
	.align		4
.L_0:
        /*0004*/ 	.word	index@(_Z22fdividef_stress_kernelPfif)
        /*0008*/ 	.word	0x00000016


	//----- nvinfo : EIATTR_FRAME_SIZE
	.align		4
.L_1:
        /*000c*/ 	.byte	0x04, 0x11
        /*000e*/ 	.short	(.L_3 - .L_2)
	.align		4
.L_2:
        /*0010*/ 	.word	index@(_Z22fdividef_stress_kernelPfif)
        /*0014*/ 	.word	0x00000000


	//----- nvinfo : EIATTR_MIN_STACK_SIZE
	.align		4
.L_3:
        /*0018*/ 	.byte	0x04, 0x12
        /*001a*/ 	.short	(.L_5 - .L_4)
	.align		4
.L_4:
        /*001c*/ 	.word	index@(_Z22fdividef_stress_kernelPfif)
        /*0020*/ 	.word	0x00000000
.L_5:


//--------------------- .nv.compat                --------------------------
	.section	.nv.compat,"",@"SHT_CUDA_COMPAT_INFO"
	.align	4
        /*0000*/ 	.byte	0x02, 0x09, 0x00, 0x00, 0x02, 0x02, 0x01, 0x00, 0x02, 0x05, 0x05, 0x00, 0x03, 0x07, 0x01, 0x01
        /*0010*/ 	.byte	0x02, 0x03, 0x00, 0x00, 0x02, 0x06, 0x01, 0x00, 0x04, 0x0b, 0x08, 0x00, 0x01, 0x00, 0x00, 0x00
        /*0020*/ 	.byte	0x00, 0x00, 0x00, 0x00


//--------------------- .nv.info._Z22fdividef_stress_kernelPfif --------------------------
	.section	.nv.info._Z22fdividef_stress_kernelPfif,"",@"SHT_CUDA_INFO"
	.sectionflags	@""
	.align	4


	//----- nvinfo : EIATTR_CUDA_API_VERSION
	.align		4
        /*0000*/ 	.byte	0x04, 0x37
        /*0002*/ 	.short	(.L_7 - .L_6)
.L_6:
        /*0004*/ 	.word	0x00000082


	//----- nvinfo : EIATTR_KPARAM_INFO
	.align		4
.L_7:
        /*0008*/ 	.byte	0x04, 0x17
        /*000a*/ 	.short	(.L_9 - .L_8)
.L_8:
        /*000c*/ 	.word	0x00000000
        /*0010*/ 	.short	0x0002
        /*0012*/ 	.short	0x000c
        /*0014*/ 	.byte	0x00, 0xf0, 0x11, 0x00


	//----- nvinfo : EIATTR_KPARAM_INFO
	.align		4
.L_9:
        /*0018*/ 	.byte	0x04, 0x17
        /*001a*/ 	.short	(.L_11 - .L_10)
.L_10:
        /*001c*/ 	.word	0x00000000
        /*0020*/ 	.short	0x0001
        /*0022*/ 	.short	0x0008
        /*0024*/ 	.byte	0x00, 0xf0, 0x11, 0x00


	//----- nvinfo : EIATTR_KPARAM_INFO
	.align		4
.L_11:
        /*0028*/ 	.byte	0x04, 0x17
        /*002a*/ 	.short	(.L_13 - .L_12)
.L_12:
        /*002c*/ 	.word	0x00000000
        /*0030*/ 	.short	0x0000
        /*0032*/ 	.short	0x0000
        /*0034*/ 	.byte	0x00, 0xf5, 0x21, 0x00


	//----- nvinfo : EIATTR_SPARSE_MMA_MASK
	.align		4
.L_13:
        /*0038*/ 	.byte	0x03, 0x50
        /*003a*/ 	.short	0x0000


	//----- nvinfo : EIATTR_MAXREG_COUNT
	.align		4
        /*003c*/ 	.byte	0x03, 0x1b
        /*003e*/ 	.short	0x00ff


	//----- nvinfo : EIATTR_MERCURY_ISA_VERSION
	.align		4
        /*0040*/ 	.byte	0x03, 0x5f
        /*0042*/ 	.short	0x0101


	//----- nvinfo : EIATTR_VRC_CTA_INIT_COUNT
	.align		4
        /*0044*/ 	.byte	0x02, 0x4a
	.zero		1
	.zero		1


	//----- nvinfo : EIATTR_EXIT_INSTR_OFFSETS
	.align		4
        /*0048*/ 	.byte	0x04, 0x1c
        /*004a*/ 	.short	(.L_15 - .L_14)


	//   ....[0]....
.L_14:
        /*004c*/ 	.word	0x00000070


	//   ....[1]....
        /*0050*/ 	.word	0x00000b10


	//----- nvinfo : EIATTR_CBANK_PARAM_SIZE
	.align		4
.L_15:
        /*0054*/ 	.byte	0x03, 0x19
        /*0056*/ 	.short	0x0010


	//----- nvinfo : EIATTR_PARAM_CBANK
	.align		4
        /*0058*/ 	.byte	0x04, 0x0a
        /*005a*/ 	.short	(.L_17 - .L_16)
	.align		4
.L_16:
        /*005c*/ 	.word	index@(.nv.constant0._Z22fdividef_stress_kernelPfif)
        /*0060*/ 	.short	0x0380
        /*0062*/ 	.short	0x0010


	//----- nvinfo : EIATTR_SW_WAR
	.align		4
.L_17:
        /*0064*/ 	.byte	0x04, 0x36
        /*0066*/ 	.short	(.L_19 - .L_18)
.L_18:
        /*0068*/ 	.word	0x00000008
.L_19:


//--------------------- .nv.callgraph             --------------------------
	.section	.nv.callgraph,"",@"SHT_CUDA_CALLGRAPH"
	.align	4
	.sectionentsize	8
	.align		4
        /*0000*/ 	.word	0x00000000
	.align		4
        /*0004*/ 	.word	0xffffffff
	.align		4
        /*0008*/ 	.word	0x00000000
	.align		4
        /*000c*/ 	.word	0xfffffffe
	.align		4
        /*0010*/ 	.word	0x00000000
	.align		4
        /*0014*/ 	.word	0xfffffffd
	.align		4
        /*0018*/ 	.word	0x00000000
	.align		4
        /*001c*/ 	.word	0xfffffffc


//--------------------- .text._Z22fdividef_stress_kernelPfif --------------------------
	.section	.text._Z22fdividef_stress_kernelPfif,"ax",@progbits
	.align	128
        .global         _Z22fdividef_stress_kernelPfif
        .type           _Z22fdividef_stress_kernelPfif,@function
        .size           _Z22fdividef_stress_kernelPfif,(.L_x_2 - _Z22fdividef_stress_kernelPfif)
        .other          _Z22fdividef_stress_kernelPfif,@"STO_CUDA_ENTRY STV_DEFAULT"
_Z22fdividef_stress_kernelPfif:
.text._Z22fdividef_stress_kernelPfif:
[----:B------:R-:W-:Y:S01]  /*0000*/  LDC R1, c[0x0][0x37c] ;  /* 0x0000df00ff017b82 */ /* 0x000fe20000000800 */
[----:B------:R-:W0:Y:S07]  /*0010*/  S2R R3, SR_TID.X ;  /* 0x0000000000037919 */ /* 0x000e2e0000002100 */
[----:B------:R-:W0:Y:S01]  /*0020*/  S2UR UR4, SR_CTAID.X ;  /* 0x00000000000479c3 */ /* 0x000e220000002500 */
[----:B------:R-:W1:Y:S07]  /*0030*/  LDCU UR5, c[0x0][0x388] ;  /* 0x00007100ff0577ac */ /* 0x000e6e0008000800 */
[----:B------:R-:W0:Y:S02]  /*0040*/  LDC R2, c[0x0][0x360] ;  /* 0x0000d800ff027b82 */ /* 0x000e240000000800 */
[----:B0-----:R-:W-:-:S05]  /*0050*/  IMAD R2, R2, UR4, R3 ;  /* 0x0000000402027c24 */ /* 0x001fca000f8e0203 */
[----:B-1----:R-:W-:-:S13]  /*0060*/  ISETP.GE.AND P0, PT, R2, UR5, PT ;  /* 0x0000000502007c0c */ /* 0x002fda000bf06270 */
[----:B------:R-:W-:Y:S05]  /*0070*/  @P0 EXIT ;  /* 0x000000000000094d */ /* 0x000fea0003800000 */
[----:B------:R-:W-:Y:S01]  /*0080*/  HFMA2 R11, -RZ, RZ, 0.60205078125, -0.443115234375 ;  /* 0x38d1b717ff0b7431 */ /* 0x000fe200000001ff */
[----:B------:R-:W-:Y:S01]  /*0090*/  I2FP.F32.S32 R0, R2 ;  /* 0x0000000200007245 */ /* 0x000fe20000201400 */
[----:B------:R-:W0:Y:S04]  /*00a0*/  LDCU.64 UR6, c[0x0][0x358] ;  /* 0x00006b00ff0677ac */ /* 0x000e280008000a00 */
[C---:B------:R-:W-:Y:S01]  /*00b0*/  FFMA R3, R0.reuse, 9.9999997473787516356e-05, RZ ;  /* 0x38d1b71700037823 */ /* 0x040fe200000000ff */
[----:B------:R-:W-:Y:S01]  /*00c0*/  UMOV UR4, URZ ;  /* 0x000000ff00047c82 */ /* 0x000fe20008000000 */
[CC--:B------:R-:W-:Y:S01]  /*00d0*/  FFMA R4, R0.reuse, R11.reuse, 0.10000000149011611938 ;  /* 0x3dcccccd00047423 */ /* 0x0c0fe2000000000b */
[CC--:B------:R-:W-:Y:S01]  /*00e0*/  FFMA R5, R0.reuse, R11.reuse, 0.20000000298023223877 ;  /* 0x3e4ccccd00057423 */ /* 0x0c0fe2000000000b */
[CC--:B------:R-:W-:Y:S01]  /*00f0*/  FFMA R6, R0.reuse, R11.reuse, 0.30000001192092895508 ;  /* 0x3e99999a00067423 */ /* 0x0c0fe2000000000b */
[CC--:B------:R-:W-:Y:S01]  /*0100*/  FFMA R7, R0.reuse, R11.reuse, 0.40000000596046447754 ;  /* 0x3ecccccd00077423 */ /* 0x0c0fe2000000000b */
[CC--:B------:R-:W-:Y:S01]  /*0110*/  FFMA R8, R0.reuse, R11.reuse, 0.5 ;  /* 0x3f00000000087423 */ /* 0x0c0fe2000000000b */
[CC--:B------:R-:W-:Y:S01]  /*0120*/  FFMA R9, R0.reuse, R11.reuse, 0.60000002384185791016 ;  /* 0x3f19999a00097423 */ /* 0x0c0fe2000000000b */
[----:B------:R-:W-:Y:S01]  /*0130*/  FFMA R0, R0, R11, 0.69999998807907104492 ;  /* 0x3f33333300007423 */ /* 0x000fe2000000000b */
[----:B------:R-:W-:Y:S01]  /*0140*/  FADD R3, R3, 1 ;  /* 0x3f80000003037421 */ /* 0x000fe20000000000 */
[----:B------:R-:W-:Y:S01]  /*0150*/  FADD R10, R4, 1 ;  /* 0x3f800000040a7421 */ /* 0x000fe20000000000 */
[----:B------:R-:W-:Y:S01]  /*0160*/  FADD R11, R5, 1 ;  /* 0x3f800000050b7421 */ /* 0x000fe20000000000 */
[----:B------:R-:W-:Y:S01]  /*0170*/  FADD R6, R6, 1 ;  /* 0x3f80000006067421 */ /* 0x000fe20000000000 */
[----:B------:R-:W-:Y:S01]  /*0180*/  FADD R7, R7, 1 ;  /* 0x3f80000007077421 */ /* 0x000fe20000000000 */
[----:B------:R-:W-:Y:S01]  /*0190*/  FADD R8, R8, 1 ;  /* 0x3f80000008087421 */ /* 0x000fe20000000000 */
[----:B------:R-:W-:Y:S01]  /*01a0*/  FADD R9, R9, 1 ;  /* 0x3f80000009097421 */ /* 0x000fe20000000000 */
[----:B0-----:R-:W-:-:S07]  /*01b0*/  FADD R12, R0, 1 ;  /* 0x3f800000000c7421 */ /* 0x001fce0000000000 */
.L_x_0:
[----:B------:R-:W0:Y:S01]  /*01c0*/  LDC R0, c[0x0][0x38c] ;  /* 0x0000e300ff007b82 */ /* 0x000e220000000800 */
[----:B------:R-:W-:Y:S01]  /*01d0*/  MOV R13, R11 ;  /* 0x0000000b000d7202 */ /* 0x000fe20000000f00 */
[----:B------:R-:W-:Y:S01]  /*01e0*/  UIADD3 UR4, UPT, UPT, UR4, 0x8, URZ ;  /* 0x0000000804047890 */ /* 0x000fe2000fffe0ff */
[----:B------:R-:W-:Y:S02]  /*01f0*/  MOV R11, R7 ;  /* 0x00000007000b7202 */ /* 0x000fe40000000f00 */
[----:B------:R-:W-:Y:S01]  /*0200*/  MOV R15, R9 ;  /* 0x00000009000f7202 */ /* 0x000fe20000000f00 */
[----:B------:R-:W-:Y:S01]  /*0210*/  UISETP.NE.AND UP0, UPT, UR4, 0x3e8, UPT ;  /* 0x000003e80400788c */ /* 0x000fe2000bf05270 */
[----:B0-----:R-:W-:-:S13]  /*0220*/  FSETP.GEU.AND P0, PT, |R0|, 1.175494350822287508e-38, PT ;  /* 0x008000000000780b */ /* 0x001fda0003f0e200 */
[----:B------:R-:W-:Y:S01]  /*0230*/  @!P0 FMUL R0, R0, 16777216 ;  /* 0x4b80000000008820 */ /* 0x000fe20000400000 */
[----:B------:R-:W-:Y:S01]  /*0240*/  @!P0 FMUL R13, R13, 16777216 ;  /* 0x4b8000000d0d8820 */ /* 0x000fe20000400000 */
[----:B------:R-:W-:Y:S01]  /*0250*/  @!P0 FMUL R6, R6, 16777216 ;  /* 0x4b80000006068820 */ /* 0x000fe20000400000 */
[----:B------:R-:W-:Y:S01]  /*0260*/  @!P0 FMUL R3, R3, 16777216 ;  /* 0x4b80000003038820 */ /* 0x000fe20000400000 */
[----:B------:R-:W-:Y:S01]  /*0270*/  @!P0 FMUL R10, R10, 16777216 ;  /* 0x4b8000000a0a8820 */ /* 0x000fe20000400000 */
[----:B------:R-:W-:Y:S01]  /*0280*/  @!P0 FMUL R11, R11, 16777216 ;  /* 0x4b8000000b0b8820 */ /* 0x000fe20000400000 */
[----:B------:R-:W0:Y:S01]  /*0290*/  MUFU.RCP R0, R0 ;  /* 0x0000000000007308 */ /* 0x000e220000001000 */
[----:B------:R-:W-:Y:S01]  /*02a0*/  @!P0 FMUL R8, R8, 16777216 ;  /* 0x4b80000008088820 */ /* 0x000fe20000400000 */
[----:B------:R-:W-:Y:S01]  /*02b0*/  @!P0 FMUL R15, R15, 16777216 ;  /* 0x4b8000000f0f8820 */ /* 0x000fe20000400000 */
[----:B------:R-:W-:Y:S01]  /*02c0*/  @!P0 FMUL R12, R12, 16777216 ;  /* 0x4b8000000c0c8820 */ /* 0x000fe20000400000 */
[C---:B0-----:R-:W-:Y:S01]  /*02d0*/  FMUL R7, R0.reuse, R13 ;  /* 0x0000000d00077220 */ /* 0x041fe20000400000 */
[C---:B------:R-:W-:Y:S01]  /*02e0*/  FMUL R9, R0.reuse, R6 ;  /* 0x0000000600097220 */ /* 0x040fe20000400000 */
[C---:B------:R-:W-:Y:S01]  /*02f0*/  FMUL R3, R0.reuse, R3 ;  /* 0x0000000300037220 */ /* 0x040fe20000400000 */
[C---:B------:R-:W-:Y:S01]  /*0300*/  FMUL R5, R0.reuse, R10 ;  /* 0x0000000a00057220 */ /* 0x040fe20000400000 */
[C---:B------:R-:W-:Y:S01]  /*0310*/  FMUL R11, R0.reuse, R11 ;  /* 0x0000000b000b7220 */ /* 0x040fe20000400000 */
[C---:B------:R-:W-:Y:S01]  /*0320*/  FMUL R13, R0.reuse, R8 ;  /* 0x00000008000d7220 */ /* 0x040fe20000400000 */
[C---:B------:R-:W-:Y:S01]  /*0330*/  FMUL R15, R0.reuse, R15 ;  /* 0x0000000f000f7220 */ /* 0x040fe20000400000 */
[C---:B------:R-:W-:Y:S01]  /*0340*/  FMUL R17, R0.reuse, R12 ;  /* 0x0000000c00117220 */ /* 0x040fe20000400000 */
[----:B------:R-:W-:Y:S01]  /*0350*/  @!P0 FMUL R7, R7, 16777216 ;  /* 0x4b80000007078820 */ /* 0x000fe20000400000 */
[----:B------:R-:W-:Y:S01]  /*0360*/  @!P0 FMUL R9, R9, 16777216 ;  /* 0x4b80000009098820 */ /* 0x000fe20000400000 */
[----:B------:R-:W-:Y:S01]  /*0370*/  @!P0 FMUL R3, R3, 16777216 ;  /* 0x4b80000003038820 */ /* 0x000fe20000400000 */
[----:B------:R-:W-:Y:S01]  /*0380*/  @!P0 FMUL R5, R5, 16777216 ;  /* 0x4b80000005058820 */ /* 0x000fe20000400000 */
[----:B------:R-:W-:Y:S01]  /*0390*/  @!P0 FMUL R11, R11, 16777216 ;  /* 0x4b8000000b0b8820 */ /* 0x000fe20000400000 */
[----:B------:R-:W-:Y:S01]  /*03a0*/  @!P0 FMUL R13, R13, 16777216 ;  /* 0x4b8000000d0d8820 */ /* 0x000fe20000400000 */
[----:B------:R-:W-:Y:S01]  /*03b0*/  @!P0 FMUL R15, R15, 16777216 ;  /* 0x4b8000000f0f8820 */ /* 0x000fe20000400000 */
[----:B------:R-:W-:Y:S01]  /*03c0*/  @!P0 FMUL R17, R17, 16777216 ;  /* 0x4b80000011118820 */ /* 0x000fe20000400000 */
[C---:B------:R-:W-:Y:S01]  /*03d0*/  FMUL R7, R0.reuse, R7 ;  /* 0x0000000700077220 */ /* 0x040fe20000400000 */
        /* <DEDUP_REMOVED lines=102> */
[----:B------:R-:W-:Y:S01]  /*0a40*/  FMUL R12, R0, R17 ;  /* 0x00000011000c7220 */ /* 0x000fe20000400000 */
[----:B------:R-:W-:Y:S06]  /*0a50*/  BRA.U UP0, `(.L_x_0) ;  /* 0xfffffff500d87547 */ /* 0x000fec000b83ffff */
[----:B------:R-:W-:Y:S01]  /*0a60*/  FADD R3, RZ, R3 ;  /* 0x00000003ff037221 */ /* 0x000fe20000000000 */
[----:B------:R-:W0:Y:S03]  /*0a70*/  LDC.64 R4, c[0x0][0x380] ;  /* 0x0000e000ff047b82 */ /* 0x000e260000000a00 */
[----:B------:R-:W-:-:S04]  /*0a80*/  FADD R10, R10, R3 ;  /* 0x000000030a0a7221 */ /* 0x000fc80000000000 */
[----:B------:R-:W-:-:S04]  /*0a90*/  FADD R11, R11, R10 ;  /* 0x0000000a0b0b7221 */ /* 0x000fc80000000000 */
[----:B------:R-:W-:-:S04]  /*0aa0*/  FADD R6, R6, R11 ;  /* 0x0000000b06067221 */ /* 0x000fc80000000000 */
[----:B------:R-:W-:-:S04]  /*0ab0*/  FADD R7, R7, R6 ;  /* 0x0000000607077221 */ /* 0x000fc80000000000 */
[----:B------:R-:W-:-:S04]  /*0ac0*/  FADD R8, R8, R7 ;  /* 0x0000000708087221 */ /* 0x000fc80000000000 */
[----:B------:R-:W-:Y:S01]  /*0ad0*/  FADD R9, R9, R8 ;  /* 0x0000000809097221 */ /* 0x000fe20000000000 */
[----:B0-----:R-:W-:-:S04]  /*0ae0*/  IMAD.WIDE R4, R2, 0x4, R4 ;  /* 0x0000000402047825 */ /* 0x001fc800078e0204 */
[----:B------:R-:W-:-:S05]  /*0af0*/  FADD R9, R12, R9 ;  /* 0x000000090c097221 */ /* 0x000fca0000000000 */
[----:B------:R-:W-:Y:S01]  /*0b00*/  STG.E desc[UR6][R4.64], R9 ;  /* 0x0000000904007986 */ /* 0x000fe2000c101906 */
[----:B------:R-:W-:Y:S05]  /*0b10*/  EXIT ;  /* 0x000000000000794d */ /* 0x000fea0003800000 */
.L_x_1:
[----:B------:R-:W-:-:S00]  /*0b20*/  BRA `(.L_x_1) ;  /* 0xfffffffc00fc7947 */ /* 0x000fc0000383ffff */
[----:B------:R-:W-:-:S00]  /*0b30*/  NOP ;  /* 0x0000000000007918 */ /* 0x000fc00000000000 */
        /* <DEDUP_REMOVED lines=12> */
.L_x_2:


//--------------------- .nv.shared.reserved.0     --------------------------
	.section	.nv.shared.reserved.0,"aw",@nobits
	.weak		__nv_reservedSMEM_offset_0_alias
	.size		__nv_reservedSMEM_offset_0_alias, 0, 64
	.other		__nv_reservedSMEM_offset_0_alias,@"STO_CUDA_RESERVED_SHARED STV_DEFAULT"
__nv_reservedSMEM_offset_0_alias:
	.zero		0
	.zero		64


//--------------------- .nv.constant0._Z22fdividef_stress_kernelPfif --------------------------
	.section	.nv.constant0._Z22fdividef_stress_kernelPfif,"a",@progbits
	.sectionflags	@""
	.align	4
.nv.constant0._Z22fdividef_stress_kernelPfif:
	.zero		912


//--------------------- SYMBOLS --------------------------

	.type		.nv.reservedSmem.offset0,@object
	.size		.nv.reservedSmem.offset0,0x4
